	.headerflags	@"EF_CUDA_TEXMODE_UNIFIED EF_CUDA_64BIT_ADDRESS EF_CUDA_ACCELERATORS EF_CUDA_SM90 EF_CUDA_VIRTUAL_SM(EF_CUDA_SM90)"
	.elftype	@"ET_EXEC"


//--------------------- .nv.info                  --------------------------
	.section	.nv.info,"",@"SHT_CUDA_INFO"
	.align	4


	//----- nvinfo : EIATTR_REGCOUNT
	.align		4
        /*0000*/ 	.byte	0x04, 0x2f
        /*0002*/ 	.short	(.L_3 - .L_2)
	.align		4
.L_2:
        /*0004*/ 	.word	index@(triton_poi_fused_cat_48)
        /*0008*/ 	.word	0x00000020


	//----- nvinfo : EIATTR_MIN_STACK_SIZE
	.align		4
.L_3:
        /*000c*/ 	.byte	0x04, 0x12
        /*000e*/ 	.short	(.L_5 - .L_4)
	.align		4
.L_4:
        /*0010*/ 	.word	index@(triton_poi_fused_cat_48)
        /*0014*/ 	.word	0x00000000


	//----- nvinfo : EIATTR_FRAME_SIZE
	.align		4
.L_5:
        /*0018*/ 	.byte	0x04, 0x11
        /*001a*/ 	.short	(.L_7 - .L_6)
	.align		4
.L_6:
        /*001c*/ 	.word	index@(triton_poi_fused_cat_48)
        /*0020*/ 	.word	0x00000000


	//----- nvinfo : EIATTR_MIN_STACK_SIZE
	.align		4
.L_7:
        /*0024*/ 	.byte	0x04, 0x12
        /*0026*/ 	.short	(.L_9 - .L_8)
	.align		4
.L_8:
        /*0028*/ 	.word	index@(triton_poi_fused_cat_48)
        /*002c*/ 	.word	0x00000000
.L_9:


//--------------------- .nv.info.triton_poi_fused_cat_48 --------------------------
	.section	.nv.info.triton_poi_fused_cat_48,"",@"SHT_CUDA_INFO"
	.sectionflags	@""
	.align	4


	//----- nvinfo : EIATTR_CUDA_API_VERSION
	.align		4
        /*0000*/ 	.byte	0x04, 0x37
        /*0002*/ 	.short	(.L_11 - .L_10)
.L_10:
        /*0004*/ 	.word	0x0000007c


	//----- nvinfo : EIATTR_KPARAM_INFO
	.align		4
.L_11:
        /*0008*/ 	.byte	0x04, 0x17
        /*000a*/ 	.short	(.L_13 - .L_12)
.L_12:
        /*000c*/ 	.word	0x00000000
        /*0010*/ 	.short	0x000b
        /*0012*/ 	.short	0x0058
        /*0014*/ 	.byte	0x00, 0xf0, 0x11, 0x00


	//----- nvinfo : EIATTR_KPARAM_INFO
	.align		4
.L_13:
        /*0018*/ 	.byte	0x04, 0x17
        /*001a*/ 	.short	(.L_15 - .L_14)
.L_14:
        /*001c*/ 	.word	0x00000000
        /*0020*/ 	.short	0x000a
        /*0022*/ 	.short	0x0050
        /*0024*/ 	.byte	0x00, 0xf4, 0x21, 0x00


	//----- nvinfo : EIATTR_KPARAM_INFO
	.align		4
.L_15:
        /*0028*/ 	.byte	0x04, 0x17
        /*002a*/ 	.short	(.L_17 - .L_16)
.L_16:
        /*002c*/ 	.word	0x00000000
        /*0030*/ 	.short	0x0009
        /*0032*/ 	.short	0x0048
        /*0034*/ 	.byte	0x00, 0xf4, 0x21, 0x00


	//----- nvinfo : EIATTR_KPARAM_INFO
	.align		4
.L_17:
        /*0038*/ 	.byte	0x04, 0x17
        /*003a*/ 	.short	(.L_19 - .L_18)
.L_18:
        /*003c*/ 	.word	0x00000000
        /*0040*/ 	.short	0x0008
        /*0042*/ 	.short	0x0040
        /*0044*/ 	.byte	0x00, 0xf4, 0x21, 0x00


	//----- nvinfo : EIATTR_KPARAM_INFO
	.align		4
.L_19:
        /*0048*/ 	.byte	0x04, 0x17
        /*004a*/ 	.short	(.L_21 - .L_20)
.L_20:
        /*004c*/ 	.word	0x00000000
        /*0050*/ 	.short	0x0007
        /*0052*/ 	.short	0x0038
        /*0054*/ 	.byte	0x00, 0xf4, 0x21, 0x00


	//----- nvinfo : EIATTR_KPARAM_INFO
	.align		4
.L_21:
        /*0058*/ 	.byte	0x04, 0x17
        /*005a*/ 	.short	(.L_23 - .L_22)
.L_22:
        /*005c*/ 	.word	0x00000000
        /*0060*/ 	.short	0x0006
        /*0062*/ 	.short	0x0030
        /*0064*/ 	.byte	0x00, 0xf4, 0x21, 0x00


	//----- nvinfo : EIATTR_KPARAM_INFO
	.align		4
.L_23:
        /*0068*/ 	.byte	0x04, 0x17
        /*006a*/ 	.short	(.L_25 - .L_24)
.L_24:
        /*006c*/ 	.word	0x00000000
        /*0070*/ 	.short	0x0005
        /*0072*/ 	.short	0x0028
        /*0074*/ 	.byte	0x00, 0xf4, 0x21, 0x00


	//----- nvinfo : EIATTR_KPARAM_INFO
	.align		4
.L_25:
        /*0078*/ 	.byte	0x04, 0x17
        /*007a*/ 	.short	(.L_27 - .L_26)
.L_26:
        /*007c*/ 	.word	0x00000000
        /*0080*/ 	.short	0x0004
        /*0082*/ 	.short	0x0020
        /*0084*/ 	.byte	0x00, 0xf4, 0x21, 0x00


	//----- nvinfo : EIATTR_KPARAM_INFO
	.align		4
.L_27:
        /*0088*/ 	.byte	0x04, 0x17
        /*008a*/ 	.short	(.L_29 - .L_28)
.L_28:
        /*008c*/ 	.word	0x00000000
        /*0090*/ 	.short	0x0003
        /*0092*/ 	.short	0x0018
        /*0094*/ 	.byte	0x00, 0xf4, 0x21, 0x00


	//----- nvinfo : EIATTR_KPARAM_INFO
	.align		4
.L_29:
        /*0098*/ 	.byte	0x04, 0x17
        /*009a*/ 	.short	(.L_31 - .L_30)
.L_30:
        /*009c*/ 	.word	0x00000000
        /*00a0*/ 	.short	0x0002
        /*00a2*/ 	.short	0x0010
        /*00a4*/ 	.byte	0x00, 0xf4, 0x21, 0x00


	//----- nvinfo : EIATTR_KPARAM_INFO
	.align		4
.L_31:
        /*00a8*/ 	.byte	0x04, 0x17
        /*00aa*/ 	.short	(.L_33 - .L_32)
.L_32:
        /*00ac*/ 	.word	0x00000000
        /*00b0*/ 	.short	0x0001
        /*00b2*/ 	.short	0x0008
        /*00b4*/ 	.byte	0x00, 0xf4, 0x21, 0x00


	//----- nvinfo : EIATTR_KPARAM_INFO
	.align		4
.L_33:
        /*00b8*/ 	.byte	0x04, 0x17
        /*00ba*/ 	.short	(.L_35 - .L_34)
.L_34:
        /*00bc*/ 	.word	0x00000000
        /*00c0*/ 	.short	0x0000
        /*00c2*/ 	.short	0x0000
        /*00c4*/ 	.byte	0x00, 0xf4, 0x21, 0x00


	//----- nvinfo : EIATTR_SPARSE_MMA_MASK
	.align		4
.L_35:
        /*00c8*/ 	.byte	0x03, 0x50
        /*00ca*/ 	.short	0x0000


	//----- nvinfo : EIATTR_MAXREG_COUNT
	.align		4
        /*00cc*/ 	.byte	0x03, 0x1b
        /*00ce*/ 	.short	0x00ff


	//----- nvinfo : EIATTR_EXIT_INSTR_OFFSETS
	.align		4
        /*00d0*/ 	.byte	0x04, 0x1c
        /*00d2*/ 	.short	(.L_37 - .L_36)


	//   ....[0]....
.L_36:
        /*00d4*/ 	.word	0x00000b40


	//----- nvinfo : EIATTR_REQNTID
	.align		4
.L_37:
        /*00d8*/ 	.byte	0x04, 0x10
        /*00da*/ 	.short	(.L_39 - .L_38)
.L_38:
        /*00dc*/ 	.word	0x00000100
        /*00e0*/ 	.word	0x00000001
        /*00e4*/ 	.word	0x00000001


	//----- nvinfo : EIATTR_CBANK_PARAM_SIZE
	.align		4
.L_39:
        /*00e8*/ 	.byte	0x03, 0x19
        /*00ea*/ 	.short	0x005c


	//----- nvinfo : EIATTR_PARAM_CBANK
	.align		4
        /*00ec*/ 	.byte	0x04, 0x0a
        /*00ee*/ 	.short	(.L_41 - .L_40)
	.align		4
.L_40:
        /*00f0*/ 	.word	index@(.nv.constant0.triton_poi_fused_cat_48)
        /*00f4*/ 	.short	0x0210
        /*00f6*/ 	.short	0x005c


	//----- nvinfo : EIATTR_SW_WAR
	.align		4
.L_41:
        /*00f8*/ 	.byte	0x04, 0x36
        /*00fa*/ 	.short	(.L_43 - .L_42)
.L_42:
        /*00fc*/ 	.word	0x00000008
.L_43:


//--------------------- .nv.callgraph             --------------------------
	.section	.nv.callgraph,"",@"SHT_CUDA_CALLGRAPH"
	.align	4
	.sectionentsize	8
	.align		4
        /*0000*/ 	.word	0x00000000
	.align		4
        /*0004*/ 	.word	0xffffffff
	.align		4
        /*0008*/ 	.word	0x00000000
	.align		4
        /*000c*/ 	.word	0xfffffffe
	.align		4
        /*0010*/ 	.word	0x00000000
	.align		4
        /*0014*/ 	.word	0xfffffffd
	.align		4
        /*0018*/ 	.word	0x00000000
	.align		4
        /*001c*/ 	.word	0xfffffffc


//--------------------- .nv.constant4             --------------------------
	.section	.nv.constant4,"a",@progbits
	.align	8
	.align		8
.nv.constant4:
        /*0000*/ 	.dword	_$_str
	.align		8
        /*0008*/ 	.dword	_$_str_$_2


//--------------------- .text.triton_poi_fused_cat_48 --------------------------
	.section	.text.triton_poi_fused_cat_48,"ax",@progbits
	.align	128
        .global         triton_poi_fused_cat_48
        .type           triton_poi_fused_cat_48,@function
        .size           triton_poi_fused_cat_48,(.L_x_1 - triton_poi_fused_cat_48)
        .other          triton_poi_fused_cat_48,@"STO_CUDA_ENTRY STV_DEFAULT"
triton_poi_fused_cat_48:
.text.triton_poi_fused_cat_48:
[----:B------:R-:W-:Y:S01]  /*0000*/  LDC R1, c[0x0][0x28] ;  /* 0x00000a00ff017b82 */ /* 0x000fe20000000800 */
[----:B------:R-:W1:Y:S07]  /*0010*/  S2R R0, SR_TID.X ;  /* 0x0000000000007919 */ /* 0x000e6e0000002100 */
[----:B------:R-:W2:Y:S01]  /*0020*/  LDC.64 R10, c[0x0][0x220] ;  /* 0x00008800ff0a7b82 */ /* 0x000ea20000000a00 */
[----:B------:R-:W-:Y:S01]  /*0030*/  ULDC.64 UR4, c[0x0][0x208] ;  /* 0x0000820000047ab9 */ /* 0x000fe20000000a00 */
[----:B------:R-:W3:Y:S06]  /*0040*/  S2R R13, SR_CTAID.X ;  /* 0x00000000000d7919 */ /* 0x000eec0000002500 */
[----:B------:R-:W4:Y:S01]  /*0050*/  LDC.64 R8, c[0x0][0x248] ;  /* 0x00009200ff087b82 */ /* 0x000f220000000a00 */
[----:B------:R-:W-:-:S02]  /*0060*/  CS2R R24, SRZ ;  /* 0x0000000000187805 */ /* 0x000fc4000001ff00 */
[----:B------:R-:W-:Y:S02]  /*0070*/  CS2R R26, SRZ ;  /* 0x00000000001a7805 */ /* 0x000fe4000001ff00 */
[----:B------:R-:W-:Y:S01]  /*0080*/  CS2R R20, SRZ ;  /* 0x0000000000147805 */ /* 0x000fe2000001ff00 */
[----:B------:R-:W-:Y:S02]  /*0090*/  ULDC.64 UR6, c[0x0][0x238] ;  /* 0x00008e0000067ab9 */ /* 0x000fe40000000a00 */
[----:B------:R-:W5:Y:S08]  /*00a0*/  LDC.64 R22, c[0x0][0x210] ;  /* 0x00008400ff167b82 */ /* 0x000f700000000a00 */
[----:B------:R-:W2:Y:S01]  /*00b0*/  LDC.64 R14, c[0x0][0x218] ;  /* 0x00008600ff0e7b82 */ /* 0x000ea20000000a00 */
[----:B-1----:R-:W-:-:S07]  /*00c0*/  IMAD.SHL.U32 R0, R0, 0x2, RZ ;  /* 0x0000000200007824 */ /* 0x002fce00078e00ff */
[----:B------:R-:W1:Y:S01]  /*00d0*/  LDC.64 R16, c[0x0][0x240] ;  /* 0x00009000ff107b82 */ /* 0x000e620000000a00 */
[----:B------:R-:W-:-:S05]  /*00e0*/  LOP3.LUT R0, R0, 0x1fe, RZ, 0xc0, !PT ;  /* 0x000001fe00007812 */ /* 0x000fca00078ec0ff */
[----:B---3--:R-:W-:-:S05]  /*00f0*/  IMAD R3, R13, 0x200, R0 ;  /* 0x000002000d037824 */ /* 0x008fca00078e0200 */
[----:B------:R-:W-:-:S04]  /*0100*/  SHF.R.S32.HI R0, RZ, 0x1f, R3 ;  /* 0x0000001fff007819 */ /* 0x000fc80000011403 */
[----:B------:R-:W-:-:S04]  /*0110*/  LEA.HI R2, R0, R3, RZ, 0x6 ;  /* 0x0000000300027211 */ /* 0x000fc800078f30ff */
[----:B------:R-:W-:-:S05]  /*0120*/  SHF.R.S32.HI R4, RZ, 0x6, R2 ;  /* 0x00000006ff047819 */ /* 0x000fca0000011402 */
[----:B------:R-:W-:-:S05]  /*0130*/  IMAD.HI R0, R4, 0x2aaaaaab, RZ ;  /* 0x2aaaaaab04007827 */ /* 0x000fca00078e02ff */
[----:B------:R-:W-:-:S04]  /*0140*/  SHF.R.U32.HI R5, RZ, 0x1f, R0 ;  /* 0x0000001fff057819 */ /* 0x000fc80000011600 */
[----:B------:R-:W-:-:S05]  /*0150*/  LEA.HI R5, R0, R5, RZ, 0x19 ;  /* 0x0000000500057211 */ /* 0x000fca00078fc8ff */
[----:B------:R-:W-:Y:S02]  /*0160*/  IMAD R4, R5, -0x300, R4 ;  /* 0xfffffd0005047824 */ /* 0x000fe400078e0204 */
[----:B------:R-:W-:Y:S02]  /*0170*/  IMAD.MOV.U32 R5, RZ, RZ, RZ ;  /* 0x000000ffff057224 */ /* 0x000fe400078e00ff */
[C---:B--2---:R-:W-:Y:S01]  /*0180*/  IMAD.WIDE R10, R4.reuse, 0x4, R10 ;  /* 0x00000004040a7825 */ /* 0x044fe200078e020a */
[C---:B------:R-:W-:Y:S02]  /*0190*/  ISETP.GE.AND P0, PT, R4.reuse, 0x180, PT ;  /* 0x000001800400780c */ /* 0x040fe40003f06270 */
[----:B------:R-:W-:-:S11]  /*01a0*/  ISETP.GT.AND P1, PT, R4, 0x17f, PT ;  /* 0x0000017f0400780c */ /* 0x000fd60003f24270 */
[----:B------:R-:W2:Y:S01]  /*01b0*/  @!P0 LDG.E.EL R5, desc[UR4][R10.64] ;  /* 0x000000040a058981 */ /* 0x000ea2000c2e1900 */
[----:B----4-:R-:W-:-:S03]  /*01c0*/  IMAD.WIDE R8, R4, 0x4, R8 ;  /* 0x0000000404087825 */ /* 0x010fc600078e0208 */
[----:B------:R3:W4:Y:S01]  /*01d0*/  @!P0 LDG.E.EL R24, desc[UR4][R10.64] ;  /* 0x000000040a188981 */ /* 0x000722000c2e1900 */
[----:B------:R-:W-:-:S03]  /*01e0*/  IMAD.HI R6, R3, 0x2aaaaaab, RZ ;  /* 0x2aaaaaab03067827 */ /* 0x000fc600078e02ff */
[----:B------:R-:W4:Y:S01]  /*01f0*/  @P1 LDG.E.EL R26, desc[UR4][R8.64+-0x600] ;  /* 0xfffa0004081a1981 */ /* 0x000f22000c2e1900 */
[----:B------:R-:W-:Y:S02]  /*0200*/  SHF.R.S32.HI R13, RZ, 0x16, R13 ;  /* 0x00000016ff0d7819 */ /* 0x000fe4000001140d */
[----:B------:R-:W-:Y:S01]  /*0210*/  SHF.R.U32.HI R7, RZ, 0x1f, R6 ;  /* 0x0000001fff077819 */ /* 0x000fe20000011606 */
[----:B------:R1:W4:Y:S01]  /*0220*/  @P1 LDG.E.EL R21, desc[UR4][R8.64+-0x600] ;  /* 0xfffa000408151981 */ /* 0x000322000c2e1900 */
[----:B------:R-:W-:Y:S02]  /*0230*/  VIADD R0, R3, 0x1 ;  /* 0x0000000103007836 */ /* 0x000fe40000000000 */
[----:B------:R-:W-:Y:S02]  /*0240*/  LEA.HI.SX32 R6, R6, R7, 0x13 ;  /* 0x0000000706067211 */ /* 0x000fe400078f9aff */
[----:B------:R-:W-:Y:S02]  /*0250*/  SGXT R7, R13, 0x1 ;  /* 0x000000010d07781a */ /* 0x000fe40000000200 */
[----:B------:R-:W-:-:S02]  /*0260*/  LOP3.LUT R2, R2, 0xffffffc0, RZ, 0xc0, !PT ;  /* 0xffffffc002027812 */ /* 0x000fc400078ec0ff */
[----:B------:R-:W-:Y:S01]  /*0270*/  LEA.HI R7, R7, R0, RZ, 0x6 ;  /* 0x0000000007077211 */ /* 0x000fe200078f30ff */
[----:B------:R-:W-:Y:S02]  /*0280*/  IMAD R12, R6, 0x6000, RZ ;  /* 0x00006000060c7824 */ /* 0x000fe400078e02ff */
[----:B------:R-:W-:Y:S01]  /*0290*/  IMAD.IADD R2, R3, 0x1, -R2 ;  /* 0x0000000103027824 */ /* 0x000fe200078e0a02 */
[----:B------:R-:W-:-:S03]  /*02a0*/  LOP3.LUT R7, R7, 0xffffffc0, RZ, 0xc0, !PT ;  /* 0xffffffc007077812 */ /* 0x000fc600078ec0ff */
[----:B---3--:R-:W-:Y:S02]  /*02b0*/  IMAD R11, R2, 0x180, R12 ;  /* 0x00000180020b7824 */ /* 0x008fe400078e020c */
[----:B------:R-:W-:Y:S01]  /*02c0*/  IMAD.IADD R7, R0, 0x1, -R7 ;  /* 0x0000000100077824 */ /* 0x000fe200078e0a07 */
[----:B------:R-:W-:Y:S02]  /*02d0*/  SHF.R.S32.HI R0, RZ, 0x1f, R4 ;  /* 0x0000001fff007819 */ /* 0x000fe40000011404 */
[----:B------:R-:W-:Y:S01]  /*02e0*/  IADD3 R2, P2, R4, R11, RZ ;  /* 0x0000000b04027210 */ /* 0x000fe20007f5e0ff */
[----:B------:R-:W-:-:S03]  /*02f0*/  IMAD R7, R7, 0x180, R12 ;  /* 0x0000018007077824 */ /* 0x000fc600078e020c */
[-C--:B------:R-:W-:Y:S02]  /*0300*/  LEA.HI.X.SX32 R13, R11, R0.reuse, 0x1, P2 ;  /* 0x000000000b0d7211 */ /* 0x080fe400010f0eff */
[C---:B------:R-:W-:Y:S02]  /*0310*/  LEA R18, P2, R2.reuse, UR6, 0x2 ;  /* 0x0000000602127c11 */ /* 0x040fe4000f8410ff */
[----:B01----:R-:W-:Y:S02]  /*0320*/  IADD3 R8, P3, R4, R7, RZ ;  /* 0x0000000704087210 */ /* 0x003fe40007f7e0ff */
[----:B------:R-:W-:Y:S01]  /*0330*/  LEA.HI.X R19, R2, UR7, R13, 0x2, P2 ;  /* 0x0000000702137c11 */ /* 0x000fe200090f140d */
[----:B------:R-:W-:Y:S01]  /*0340*/  IMAD.IADD R13, R4, 0x1, R11 ;  /* 0x00000001040d7824 */ /* 0x000fe200078e020b */
[----:B------:R-:W-:Y:S02]  /*0350*/  LEA.HI.X.SX32 R9, R7, R0, 0x1, P3 ;  /* 0x0000000007097211 */ /* 0x000fe400018f0eff */
[----:B------:R-:W-:Y:S01]  /*0360*/  LEA R28, P2, R8, UR6, 0x2 ;  /* 0x00000006081c7c11 */ /* 0x000fe2000f8410ff */
[----:B------:R-:W-:Y:S01]  /*0370*/  IMAD.IADD R7, R4, 0x1, R7 ;  /* 0x0000000104077824 */ /* 0x000fe200078e0207 */
[----:B------:R-:W0:Y:S01]  /*0380*/  LDC.64 R10, c[0x0][0x228] ;  /* 0x00008a00ff0a7b82 */ /* 0x000e220000000a00 */
[----:B------:R-:W-:Y:S01]  /*0390*/  IMAD.MOV.U32 R2, RZ, RZ, RZ ;  /* 0x000000ffff027224 */ /* 0x000fe200078e00ff */
[----:B------:R-:W-:Y:S01]  /*03a0*/  LEA.HI.X R29, R8, UR7, R9, 0x2, P2 ;  /* 0x00000007081d7c11 */ /* 0x000fe200090f1409 */
[----:B------:R-:W-:Y:S01]  /*03b0*/  IMAD.MOV.U32 R0, RZ, RZ, RZ ;  /* 0x000000ffff007224 */ /* 0x000fe200078e00ff */
[----:B------:R-:W-:Y:S01]  /*03c0*/  CS2R R8, SRZ ;  /* 0x0000000000087805 */ /* 0x000fe2000001ff00 */
[----:B-----5:R-:W-:-:S02]  /*03d0*/  IMAD.WIDE R12, R13, 0x4, R22 ;  /* 0x000000040d0c7825 */ /* 0x020fc400078e0216 */
[----:B------:R1:W3:Y:S02]  /*03e0*/  @P1 LDG.E.EL R2, desc[UR4][R18.64+-0x600] ;  /* 0xfffa000412021981 */ /* 0x0002e4000c2e1900 */
[----:B------:R-:W-:Y:S02]  /*03f0*/  IMAD.WIDE R22, R7, 0x4, R22 ;  /* 0x0000000407167825 */ /* 0x000fe400078e0216 */
[----:B------:R5:W3:Y:S04]  /*0400*/  @!P0 LDG.E.EL R0, desc[UR4][R12.64] ;  /* 0x000000040c008981 */ /* 0x000ae8000c2e1900 */
[----:B------:R5:W3:Y:S01]  /*0410*/  @!P0 LDG.E.EL R9, desc[UR4][R22.64] ;  /* 0x0000000416098981 */ /* 0x000ae2000c2e1900 */
[----:B-1----:R-:W1:Y:S01]  /*0420*/  LDC.64 R18, c[0x0][0x250] ;  /* 0x00009400ff127b82 */ /* 0x002e620000000a00 */
[----:B------:R-:W-:-:S02]  /*0430*/  IMAD.WIDE R14, R4, 0x4, R14 ;  /* 0x00000004040e7825 */ /* 0x000fc400078e020e */
[----:B------:R5:W3:Y:S04]  /*0440*/  @P1 LDG.E.EL R25, desc[UR4][R28.64+-0x600] ;  /* 0xfffa00041c191981 */ /* 0x000ae8000c2e1900 */
[----:B------:R-:W3:Y:S01]  /*0450*/  @!P0 LDG.E.EL R8, desc[UR4][R14.64] ;  /* 0x000000040e088981 */ /* 0x000ee2000c2e1900 */
[----:B-----5:R-:W5:Y:S08]  /*0460*/  LDC.64 R12, c[0x0][0x230] ;  /* 0x00008c00ff0c7b82 */ /* 0x020f700000000a00 */
[----:B------:R-:W1:Y:S01]  /*0470*/  LDC.64 R22, c[0x0][0x258] ;  /* 0x00009600ff167b82 */ /* 0x000e620000000a00 */
[----:B------:R-:W-:-:S02]  /*0480*/  IMAD.MOV.U32 R7, RZ, RZ, RZ ;  /* 0x000000ffff077224 */ /* 0x000fc400078e00ff */
[----:B------:R-:W-:Y:S01]  /*0490*/  IMAD.WIDE R16, R4, 0x4, R16 ;  /* 0x0000000404107825 */ /* 0x000fe200078e0210 */
[----:B------:R-:W-:-:S03]  /*04a0*/  CS2R R28, SRZ ;  /* 0x00000000001c7805 */ /* 0x000fc6000001ff00 */
[----:B------:R5:W3:Y:S01]  /*04b0*/  @!P0 LDG.E.EL R7, desc[UR4][R14.64] ;  /* 0x000000040e078981 */ /* 0x000ae2000c2e1900 */
[----:B0-----:R-:W-:-:S03]  /*04c0*/  IMAD.WIDE R10, R4, 0x4, R10 ;  /* 0x00000004040a7825 */ /* 0x001fc600078e020a */
[----:B------:R-:W3:Y:S04]  /*04d0*/  @P1 LDG.E.EL R20, desc[UR4][R16.64+-0x600] ;  /* 0xfffa000410141981 */ /* 0x000ee8000c2e1900 */
[----:B------:R0:W3:Y:S01]  /*04e0*/  @P1 LDG.E.EL R27, desc[UR4][R16.64+-0x600] ;  /* 0xfffa0004101b1981 */ /* 0x0000e2000c2e1900 */
[C---:B-----5:R-:W-:Y:S01]  /*04f0*/  IMAD.WIDE R12, R4.reuse, 0x4, R12 ;  /* 0x00000004040c7825 */ /* 0x060fe200078e020c */
[----:B------:R-:W-:Y:S02]  /*0500*/  CS2R R14, SRZ ;  /* 0x00000000000e7805 */ /* 0x000fe4000001ff00 */
[----:B------:R-:W5:Y:S01]  /*0510*/  @!P0 LDG.E.EL R28, desc[UR4][R10.64] ;  /* 0x000000040a1c8981 */ /* 0x000f62000c2e1900 */
[----:B-1----:R-:W-:-:S03]  /*0520*/  IMAD.WIDE R18, R4, 0x4, R18 ;  /* 0x0000000404127825 */ /* 0x002fc600078e0212 */
[----:B------:R1:W5:Y:S01]  /*0530*/  @!P0 LDG.E.EL R29, desc[UR4][R10.64] ;  /* 0x000000040a1d8981 */ /* 0x000362000c2e1900 */
[----:B------:R-:W-:Y:S01]  /*0540*/  IMAD.WIDE R22, R4, 0x4, R22 ;  /* 0x0000000404167825 */ /* 0x000fe200078e0216 */
[----:B0-----:R-:W-:Y:S02]  /*0550*/  CS2R R16, SRZ ;  /* 0x0000000000107805 */ /* 0x001fe4000001ff00 */
[----:B------:R-:W5:Y:S01]  /*0560*/  @!P0 LDG.E.EL R14, desc[UR4][R12.64] ;  /* 0x000000040c0e8981 */ /* 0x000f62000c2e1900 */
[----:B------:R-:W-:-:S03]  /*0570*/  IMAD.MOV.U32 R4, RZ, RZ, RZ ;  /* 0x000000ffff047224 */ /* 0x000fc600078e00ff */
[----:B------:R0:W5:Y:S01]  /*0580*/  @!P0 LDG.E.EL R15, desc[UR4][R12.64] ;  /* 0x000000040c0f8981 */ /* 0x000162000c2e1900 */
[----:B-1----:R-:W-:-:S03]  /*0590*/  IMAD.MOV.U32 R10, RZ, RZ, RZ ;  /* 0x000000ffff0a7224 */ /* 0x002fc600078e00ff */
[----:B------:R-:W5:Y:S04]  /*05a0*/  @P1 LDG.E.EL R16, desc[UR4][R18.64+-0x600] ;  /* 0xfffa000412101981 */ /* 0x000f68000c2e1900 */
[----:B------:R1:W5:Y:S04]  /*05b0*/  @P1 LDG.E.EL R17, desc[UR4][R18.64+-0x600] ;  /* 0xfffa000412111981 */ /* 0x000368000c2e1900 */
[----:B------:R-:W5:Y:S04]  /*05c0*/  @P1 LDG.E.EL R4, desc[UR4][R22.64+-0x600] ;  /* 0xfffa000416041981 */ /* 0x000f68000c2e1900 */
[----:B------:R0:W5:Y:S01]  /*05d0*/  @P1 LDG.E.EL R10, desc[UR4][R22.64+-0x600] ;  /* 0xfffa0004160a1981 */ /* 0x000162000c2e1900 */
[----:B------:R-:W-:-:S04]  /*05e0*/  IMAD R3, R6, -0xc000, R3 ;  /* 0xffff400006037824 */ /* 0x000fc800078e0203 */
[----:B------:R-:W-:Y:S01]  /*05f0*/  IMAD R3, R6, 0x20000, R3 ;  /* 0x0002000006037824 */ /* 0x000fe200078e0203 */
[----:B--2---:R-:W-:-:S05]  /*0600*/  SEL R5, R5, RZ, !P0 ;  /* 0x000000ff05057207 */ /* 0x004fca0004000000 */
[----:B0-----:R-:W-:Y:S01]  /*0610*/  FADD R12, R5, 0.0010000000474974513054 ;  /* 0x3a83126f050c7421 */ /* 0x001fe20000000000 */
[----:B----4-:R-:W-:-:S05]  /*0620*/  SEL R24, R24, RZ, !P0 ;  /* 0x000000ff18187207 */ /* 0x010fca0004000000 */
[----:B------:R-:W0:Y:S01]  /*0630*/  MUFU.SQRT R12, R12 ;  /* 0x0000000c000c7308 */ /* 0x000e220000002000 */
[----:B------:R-:W-:Y:S01]  /*0640*/  FADD R24, R24, 0.0010000000474974513054 ;  /* 0x3a83126f18187421 */ /* 0x000fe20000000000 */
[----:B------:R-:W-:Y:S02]  /*0650*/  SEL R11, R26, RZ, P1 ;  /* 0x000000ff1a0b7207 */ /* 0x000fe40000800000 */
[----:B------:R-:W-:-:S04]  /*0660*/  SEL R21, R21, RZ, P1 ;  /* 0x000000ff15157207 */ /* 0x000fc80000800000 */
[----:B-1----:R-:W1:Y:S01]  /*0670*/  MUFU.SQRT R19, R24 ;  /* 0x0000001800137308 */ /* 0x002e620000002000 */
[----:B------:R-:W-:Y:S01]  /*0680*/  FADD R11, R11, 0.0010000000474974513054 ;  /* 0x3a83126f0b0b7421 */ /* 0x000fe20000000000 */
[----:B------:R-:W-:Y:S01]  /*0690*/  FADD R13, R21, 0.0010000000474974513054 ;  /* 0x3a83126f150d7421 */ /* 0x000fe20000000000 */
[----:B0-----:R-:W-:-:S05]  /*06a0*/  FSETP.GT.AND P3, PT, R12, 8.50705917302346158658e+37, PT ;  /* 0x7e8000000c00780b */ /* 0x001fca0003f64000 */
[----:B------:R-:W0:Y:S01]  /*06b0*/  MUFU.SQRT R11, R11 ;  /* 0x0000000b000b7308 */ /* 0x000e220000002000 */
[----:B------:R-:W-:Y:S01]  /*06c0*/  FSETP.GEU.AND P6, PT, R12, 1.175494350822287508e-38, PT ;  /* 0x008000000c00780b */ /* 0x000fe20003fce000 */
[----:B------:R-:W-:-:S06]  /*06d0*/  IMAD.MOV.U32 R5, RZ, RZ, 0x3e800000 ;  /* 0x3e800000ff057424 */ /* 0x000fcc00078e00ff */
[----:B------:R-:W2:Y:S01]  /*06e0*/  MUFU.SQRT R13, R13 ;  /* 0x0000000d000d7308 */ /* 0x000ea20000002000 */
[----:B-1----:R-:W-:Y:S02]  /*06f0*/  FSETP.GT.AND P5, PT, R19, 8.50705917302346158658e+37, PT ;  /* 0x7e8000001300780b */ /* 0x002fe40003fa4000 */
[----:B------:R-:W-:Y:S01]  /*0700*/  FSEL R21, R5, 1, P3 ;  /* 0x3f80000005157808 */ /* 0x000fe20001800000 */
[----:B------:R-:W-:Y:S01]  /*0710*/  @P3 FMUL R12, R12, 0.25 ;  /* 0x3e8000000c0c3820 */ /* 0x000fe20000400000 */
[----:B------:R-:W-:Y:S02]  /*0720*/  FSETP.GEU.AND P2, PT, R19, 1.175494350822287508e-38, PT ;  /* 0x008000001300780b */ /* 0x000fe40003f4e000 */
[----:B0-----:R-:W-:Y:S01]  /*0730*/  FSETP.GT.AND P4, PT, R11, 8.50705917302346158658e+37, PT ;  /* 0x7e8000000b00780b */ /* 0x001fe20003f84000 */
[----:B------:R-:W-:Y:S01]  /*0740*/  @!P6 FMUL R12, R12, 16777216 ;  /* 0x4b8000000c0ce820 */ /* 0x000fe20000400000 */
[----:B------:R-:W-:Y:S01]  /*0750*/  @!P6 FMUL R21, R21, 16777216 ;  /* 0x4b8000001515e820 */ /* 0x000fe20000400000 */
[----:B------:R-:W-:-:S02]  /*0760*/  FSETP.GEU.AND P3, PT, R11, 1.175494350822287508e-38, PT ;  /* 0x008000000b00780b */ /* 0x000fc40003f6e000 */
[----:B------:R0:W-:Y:S01]  /*0770*/  MUFU.RCP R18, R12 ;  /* 0x0000000c00127308 */ /* 0x0001e20000001000 */
[----:B--2---:R-:W-:Y:S01]  /*0780*/  FSETP.GT.AND P6, PT, R13, 8.50705917302346158658e+37, PT ;  /* 0x7e8000000d00780b */ /* 0x004fe20003fc4000 */
[----:B------:R-:W-:Y:S01]  /*0790*/  @P5 FMUL R19, R19, 0.25 ;  /* 0x3e80000013135820 */ /* 0x000fe20000400000 */
[----:B0-----:R-:W-:Y:S02]  /*07a0*/  FSEL R12, R5, 1, P5 ;  /* 0x3f800000050c7808 */ /* 0x001fe40002800000 */
[----:B------:R-:W-:Y:S01]  /*07b0*/  FSETP.GEU.AND P5, PT, R13, 1.175494350822287508e-38, PT ;  /* 0x008000000d00780b */ /* 0x000fe20003fae000 */
[----:B------:R-:W-:Y:S02]  /*07c0*/  @!P2 FMUL R19, R19, 16777216 ;  /* 0x4b8000001313a820 */ /* 0x000fe40000400000 */
[----:B------:R-:W-:-:S06]  /*07d0*/  @P4 FMUL R11, R11, 0.25 ;  /* 0x3e8000000b0b4820 */ /* 0x000fcc0000400000 */
[----:B------:R-:W-:Y:S01]  /*07e0*/  @P6 FMUL R13, R13, 0.25 ;  /* 0x3e8000000d0d6820 */ /* 0x000fe20000400000 */
[----:B------:R-:W-:Y:S01]  /*07f0*/  @!P3 FMUL R11, R11, 16777216 ;  /* 0x4b8000000b0bb820 */ /* 0x000fe20000400000 */
[----:B------:R-:W0:Y:S02]  /*0800*/  MUFU.RCP R19, R19 ;  /* 0x0000001300137308 */ /* 0x000e240000001000 */
[----:B------:R-:W-:-:S06]  /*0810*/  @!P5 FMUL R13, R13, 16777216 ;  /* 0x4b8000000d0dd820 */ /* 0x000fcc0000400000 */
[----:B------:R-:W1:Y:S01]  /*0820*/  MUFU.RCP R11, R11 ;  /* 0x0000000b000b7308 */ /* 0x000e620000001000 */
[----:B------:R-:W-:Y:S01]  /*0830*/  @!P2 FMUL R12, R12, 16777216 ;  /* 0x4b8000000c0ca820 */ /* 0x000fe20000400000 */
[----:B------:R-:W-:Y:S02]  /*0840*/  FSEL R22, R5, 1, P4 ;  /* 0x3f80000005167808 */ /* 0x000fe40002000000 */
[----:B---3--:R-:W-:-:S04]  /*0850*/  SEL R24, R8, RZ, !P0 ;  /* 0x000000ff08187207 */ /* 0x008fc80004000000 */
[----:B------:R-:W2:Y:S01]  /*0860*/  MUFU.RCP R13, R13 ;  /* 0x0000000d000d7308 */ /* 0x000ea20000001000 */
[----:B------:R-:W-:Y:S01]  /*0870*/  FSEL R8, R5, 1, P6 ;  /* 0x3f80000005087808 */ /* 0x000fe20003000000 */
[----:B0-----:R-:W-:Y:S01]  /*0880*/  FMUL R12, R19, R12 ;  /* 0x0000000c130c7220 */ /* 0x001fe20000400000 */
[----:B------:R-:W-:Y:S01]  /*0890*/  @!P3 FMUL R22, R22, 16777216 ;  /* 0x4b8000001616b820 */ /* 0x000fe20000400000 */
[----:B------:R-:W-:Y:S02]  /*08a0*/  SEL R19, R0, RZ, !P0 ;  /* 0x000000ff00137207 */ /* 0x000fe40004000000 */
[----:B------:R-:W-:Y:S01]  /*08b0*/  @!P5 FMUL R8, R8, 16777216 ;  /* 0x4b8000000808d820 */ /* 0x000fe20000400000 */
[----:B-1----:R-:W-:Y:S01]  /*08c0*/  FMUL R0, R11, R22 ;  /* 0x000000160b007220 */ /* 0x002fe20000400000 */
[----:B------:R-:W-:Y:S01]  /*08d0*/  FMUL R18, R18, R21 ;  /* 0x0000001512127220 */ /* 0x000fe20000400000 */
[----:B------:R-:W-:Y:S01]  /*08e0*/  FADD R5, R19, -R24 ;  /* 0x8000001813057221 */ /* 0x000fe20000000000 */
[----:B------:R-:W-:-:S02]  /*08f0*/  SEL R22, R7, RZ, !P0 ;  /* 0x000000ff07167207 */ /* 0x000fc40004000000 */
[----:B------:R-:W-:Y:S02]  /*0900*/  SEL R11, R20, RZ, P1 ;  /* 0x000000ff140b7207 */ /* 0x000fe40000800000 */
[----:B------:R-:W-:Y:S01]  /*0910*/  SEL R2, R2, RZ, P1 ;  /* 0x000000ff02027207 */ /* 0x000fe20000800000 */
[----:B--2---:R-:W-:Y:S01]  /*0920*/  FMUL R13, R13, R8 ;  /* 0x000000080d0d7220 */ /* 0x004fe20000400000 */
[----:B------:R-:W-:Y:S02]  /*0930*/  SEL R7, R9, RZ, !P0 ;  /* 0x000000ff09077207 */ /* 0x000fe40004000000 */
[----:B------:R-:W-:Y:S01]  /*0940*/  SEL R20, R27, RZ, P1 ;  /* 0x000000ff1b147207 */ /* 0x000fe20000800000 */
[----:B------:R-:W0:Y:S01]  /*0950*/  LDC.64 R8, c[0x0][0x260] ;  /* 0x00009800ff087b82 */ /* 0x000e220000000a00 */
[----:B------:R-:W-:Y:S01]  /*0960*/  SEL R25, R25, RZ, P1 ;  /* 0x000000ff19197207 */ /* 0x000fe20000800000 */
[----:B------:R-:W-:Y:S01]  /*0970*/  FMUL R18, R18, R5 ;  /* 0x0000000512127220 */ /* 0x000fe20000400000 */
[----:B------:R-:W-:Y:S01]  /*0980*/  FADD R5, R2, -R11 ;  /* 0x8000000b02057221 */ /* 0x000fe20000000000 */
[----:B------:R-:W-:-:S02]  /*0990*/  FADD R7, R7, -R22 ;  /* 0x8000001607077221 */ /* 0x000fc40000000000 */
[----:B------:R-:W-:Y:S01]  /*09a0*/  FADD R2, R25, -R20 ;  /* 0x8000001419027221 */ /* 0x000fe20000000000 */
[----:B------:R-:W-:Y:S01]  /*09b0*/  FMUL R0, R0, R5 ;  /* 0x0000000500007220 */ /* 0x000fe20000400000 */
[----:B------:R-:W-:Y:S01]  /*09c0*/  FMUL R12, R12, R7 ;  /* 0x000000070c0c7220 */ /* 0x000fe20000400000 */
[----:B-----5:R-:W-:Y:S01]  /*09d0*/  SEL R7, R28, RZ, !P0 ;  /* 0x000000ff1c077207 */ /* 0x020fe20004000000 */
[----:B------:R-:W-:Y:S01]  /*09e0*/  FMUL R5, R13, R2 ;  /* 0x000000020d057220 */ /* 0x000fe20000400000 */
[----:B------:R-:W-:Y:S02]  /*09f0*/  SEL R29, R29, RZ, !P0 ;  /* 0x000000ff1d1d7207 */ /* 0x000fe40004000000 */
[----:B------:R-:W-:Y:S02]  /*0a00*/  SEL R14, R14, RZ, !P0 ;  /* 0x000000ff0e0e7207 */ /* 0x000fe40004000000 */
[----:B------:R-:W-:Y:S02]  /*0a10*/  SEL R2, R15, RZ, !P0 ;  /* 0x000000ff0f027207 */ /* 0x000fe40004000000 */
[----:B------:R-:W-:-:S02]  /*0a20*/  SEL R11, R16, RZ, P1 ;  /* 0x000000ff100b7207 */ /* 0x000fc40000800000 */
[----:B------:R-:W-:Y:S02]  /*0a30*/  SEL R17, R17, RZ, P1 ;  /* 0x000000ff11117207 */ /* 0x000fe40000800000 */
[----:B------:R-:W-:Y:S02]  /*0a40*/  SEL R4, R4, RZ, P1 ;  /* 0x000000ff04047207 */ /* 0x000fe40000800000 */
[----:B------:R-:W-:Y:S01]  /*0a50*/  SEL R10, R10, RZ, P1 ;  /* 0x000000ff0a0a7207 */ /* 0x000fe20000800000 */
[----:B------:R-:W-:Y:S01]  /*0a60*/  FFMA R18, R7, R18, R14 ;  /* 0x0000001207127223 */ /* 0x000fe2000000000e */
[----:B------:R-:W-:Y:S01]  /*0a70*/  FFMA R12, R29, R12, R2 ;  /* 0x0000000c1d0c7223 */ /* 0x000fe20000000002 */
[----:B------:R-:W-:Y:S02]  /*0a80*/  FFMA R0, R11, R0, R4 ;  /* 0x000000000b007223 */ /* 0x000fe40000000004 */
[----:B------:R-:W-:Y:S01]  /*0a90*/  FFMA R5, R17, R5, R10 ;  /* 0x0000000511057223 */ /* 0x000fe2000000000a */
[----:B------:R-:W-:-:S02]  /*0aa0*/  FSETP.GEU.AND P3, PT, R18, RZ, PT ;  /* 0x000000ff1200720b */ /* 0x000fc40003f6e000 */
[----:B------:R-:W-:Y:S02]  /*0ab0*/  FSETP.GEU.AND P4, PT, R12, RZ, PT ;  /* 0x000000ff0c00720b */ /* 0x000fe40003f8e000 */
[----:B------:R-:W-:Y:S02]  /*0ac0*/  FSETP.GEU.AND P2, PT, R0, RZ, PT ;  /* 0x000000ff0000720b */ /* 0x000fe40003f4e000 */
[----:B------:R-:W-:Y:S01]  /*0ad0*/  FSETP.GEU.AND P1, PT, R5, RZ, PT ;  /* 0x000000ff0500720b */ /* 0x000fe20003f2e000 */
[----:B0-----:R-:W-:Y:S01]  /*0ae0*/  IMAD.WIDE R8, R3, 0x4, R8 ;  /* 0x0000000403087825 */ /* 0x001fe200078e0208 */
[----:B------:R-:W-:Y:S02]  /*0af0*/  FSEL R18, R18, RZ, P3 ;  /* 0x000000ff12127208 */ /* 0x000fe40001800000 */
[----:B------:R-:W-:Y:S02]  /*0b00*/  FSEL R19, R12, RZ, P4 ;  /* 0x000000ff0c137208 */ /* 0x000fe40002000000 */
[----:B------:R-:W-:-:S02]  /*0b10*/  @P0 FSEL R18, R0, RZ, P2 ;  /* 0x000000ff00120208 */ /* 0x000fc40001000000 */
[----:B------:R-:W-:-:S05]  /*0b20*/  @P0 FSEL R19, R5, RZ, P1 ;  /* 0x000000ff05130208 */ /* 0x000fca0000800000 */
[----:B------:R-:W-:Y:S01]  /*0b30*/  STG.E.64 desc[UR4][R8.64], R18 ;  /* 0x0000001208007986 */ /* 0x000fe2000c101b04 */
[----:B------:R-:W-:Y:S05]  /*0b40*/  EXIT ;  /* 0x000000000000794d */ /* 0x000fea0003800000 */
.L_x_0:
[----:B------:R-:W-:-:S00]  /*0b50*/  BRA `(.L_x_0) ;  /* 0xfffffffc00fc7947 */ /* 0x000fc0000383ffff */
[----:B------:R-:W-:-:S00]  /*0b60*/  NOP ;  /* 0x0000000000007918 */ /* 0x000fc00000000000 */
        /* <DEDUP_REMOVED lines=9> */
.L_x_1:


//--------------------- .nv.global.init           --------------------------
	.section	.nv.global.init,"aw",@progbits
.nv.global.init:
	.type		_$_str,@object
	.size		_$_str,(_$_str_$_2 - _$_str)
_$_str:
        /*0000*/ 	.byte	0x5f, 0x5f, 0x43, 0x55, 0x44, 0x41, 0x5f, 0x46, 0x54, 0x5a, 0x00
	.type		_$_str_$_2,@object
	.size		_$_str_$_2,(.L_1 - _$_str_$_2)
_$_str_$_2:
        /*000b*/ 	.byte	0x5f, 0x5f, 0x43, 0x55, 0x44, 0x41, 0x5f, 0x50, 0x52, 0x45, 0x43, 0x5f, 0x53, 0x51, 0x52, 0x54
        /*001b*/ 	.byte	0x00
.L_1:


//--------------------- .nv.constant0.triton_poi_fused_cat_48 --------------------------
	.section	.nv.constant0.triton_poi_fused_cat_48,"a",@progbits
	.sectionflags	@""
	.align	4
.nv.constant0.triton_poi_fused_cat_48:
	.zero		620
